	.headerflags	@"EF_CUDA_TEXMODE_UNIFIED EF_CUDA_64BIT_ADDRESS EF_CUDA_ACCELERATORS EF_CUDA_SM90 EF_CUDA_VIRTUAL_SM(EF_CUDA_SM90)"
	.elftype	@"ET_EXEC"


//--------------------- .nv.info                  --------------------------
	.section	.nv.info,"",@"SHT_CUDA_INFO"
	.align	4


	//----- nvinfo : EIATTR_REGCOUNT
	.align		4
        /*0000*/ 	.byte	0x04, 0x2f
        /*0002*/ 	.short	(.L_1 - .L_0)
	.align		4
.L_0:
        /*0004*/ 	.word	index@(triton_poi_fused_cat_64)
        /*0008*/ 	.word	0x0000001e


	//----- nvinfo : EIATTR_MIN_STACK_SIZE
	.align		4
.L_1:
        /*000c*/ 	.byte	0x04, 0x12
        /*000e*/ 	.short	(.L_3 - .L_2)
	.align		4
.L_2:
        /*0010*/ 	.word	index@(triton_poi_fused_cat_64)
        /*0014*/ 	.word	0x00000000


	//----- nvinfo : EIATTR_FRAME_SIZE
	.align		4
.L_3:
        /*0018*/ 	.byte	0x04, 0x11
        /*001a*/ 	.short	(.L_5 - .L_4)
	.align		4
.L_4:
        /*001c*/ 	.word	index@(triton_poi_fused_cat_64)
        /*0020*/ 	.word	0x00000000


	//----- nvinfo : EIATTR_MIN_STACK_SIZE
	.align		4
.L_5:
        /*0024*/ 	.byte	0x04, 0x12
        /*0026*/ 	.short	(.L_7 - .L_6)
	.align		4
.L_6:
        /*0028*/ 	.word	index@(triton_poi_fused_cat_64)
        /*002c*/ 	.word	0x00000000
.L_7:


//--------------------- .nv.info.triton_poi_fused_cat_64 --------------------------
	.section	.nv.info.triton_poi_fused_cat_64,"",@"SHT_CUDA_INFO"
	.sectionflags	@""
	.align	4


	//----- nvinfo : EIATTR_CUDA_API_VERSION
	.align		4
        /*0000*/ 	.byte	0x04, 0x37
        /*0002*/ 	.short	(.L_9 - .L_8)
.L_8:
        /*0004*/ 	.word	0x0000007c


	//----- nvinfo : EIATTR_KPARAM_INFO
	.align		4
.L_9:
        /*0008*/ 	.byte	0x04, 0x17
        /*000a*/ 	.short	(.L_11 - .L_10)
.L_10:
        /*000c*/ 	.word	0x00000000
        /*0010*/ 	.short	0x0009
        /*0012*/ 	.short	0x0048
        /*0014*/ 	.byte	0x00, 0xf0, 0x11, 0x00


	//----- nvinfo : EIATTR_KPARAM_INFO
	.align		4
.L_11:
        /*0018*/ 	.byte	0x04, 0x17
        /*001a*/ 	.short	(.L_13 - .L_12)
.L_12:
        /*001c*/ 	.word	0x00000000
        /*0020*/ 	.short	0x0008
        /*0022*/ 	.short	0x0040
        /*0024*/ 	.byte	0x00, 0xf4, 0x21, 0x00


	//----- nvinfo : EIATTR_KPARAM_INFO
	.align		4
.L_13:
        /*0028*/ 	.byte	0x04, 0x17
        /*002a*/ 	.short	(.L_15 - .L_14)
.L_14:
        /*002c*/ 	.word	0x00000000
        /*0030*/ 	.short	0x0007
        /*0032*/ 	.short	0x0038
        /*0034*/ 	.byte	0x00, 0xf4, 0x21, 0x00


	//----- nvinfo : EIATTR_KPARAM_INFO
	.align		4
.L_15:
        /*0038*/ 	.byte	0x04, 0x17
        /*003a*/ 	.short	(.L_17 - .L_16)
.L_16:
        /*003c*/ 	.word	0x00000000
        /*0040*/ 	.short	0x0006
        /*0042*/ 	.short	0x0030
        /*0044*/ 	.byte	0x00, 0xf4, 0x21, 0x00


	//----- nvinfo : EIATTR_KPARAM_INFO
	.align		4
.L_17:
        /*0048*/ 	.byte	0x04, 0x17
        /*004a*/ 	.short	(.L_19 - .L_18)
.L_18:
        /*004c*/ 	.word	0x00000000
        /*0050*/ 	.short	0x0005
        /*0052*/ 	.short	0x0028
        /*0054*/ 	.byte	0x00, 0xf4, 0x21, 0x00


	//----- nvinfo : EIATTR_KPARAM_INFO
	.align		4
.L_19:
        /*0058*/ 	.byte	0x04, 0x17
        /*005a*/ 	.short	(.L_21 - .L_20)
.L_20:
        /*005c*/ 	.word	0x00000000
        /*0060*/ 	.short	0x0004
        /*0062*/ 	.short	0x0020
        /*0064*/ 	.byte	0x00, 0xf4, 0x21, 0x00


	//----- nvinfo : EIATTR_KPARAM_INFO
	.align		4
.L_21:
        /*0068*/ 	.byte	0x04, 0x17
        /*006a*/ 	.short	(.L_23 - .L_22)
.L_22:
        /*006c*/ 	.word	0x00000000
        /*0070*/ 	.short	0x0003
        /*0072*/ 	.short	0x0018
        /*0074*/ 	.byte	0x00, 0xf4, 0x21, 0x00


	//----- nvinfo : EIATTR_KPARAM_INFO
	.align		4
.L_23:
        /*0078*/ 	.byte	0x04, 0x17
        /*007a*/ 	.short	(.L_25 - .L_24)
.L_24:
        /*007c*/ 	.word	0x00000000
        /*0080*/ 	.short	0x0002
        /*0082*/ 	.short	0x0010
        /*0084*/ 	.byte	0x00, 0xf4, 0x21, 0x00


	//----- nvinfo : EIATTR_KPARAM_INFO
	.align		4
.L_25:
        /*0088*/ 	.byte	0x04, 0x17
        /*008a*/ 	.short	(.L_27 - .L_26)
.L_26:
        /*008c*/ 	.word	0x00000000
        /*0090*/ 	.short	0x0001
        /*0092*/ 	.short	0x0008
        /*0094*/ 	.byte	0x00, 0xf4, 0x21, 0x00


	//----- nvinfo : EIATTR_KPARAM_INFO
	.align		4
.L_27:
        /*0098*/ 	.byte	0x04, 0x17
        /*009a*/ 	.short	(.L_29 - .L_28)
.L_28:
        /*009c*/ 	.word	0x00000000
        /*00a0*/ 	.short	0x0000
        /*00a2*/ 	.short	0x0000
        /*00a4*/ 	.byte	0x00, 0xf4, 0x21, 0x00


	//----- nvinfo : EIATTR_SPARSE_MMA_MASK
	.align		4
.L_29:
        /*00a8*/ 	.byte	0x03, 0x50
        /*00aa*/ 	.short	0x0000


	//----- nvinfo : EIATTR_MAXREG_COUNT
	.align		4
        /*00ac*/ 	.byte	0x03, 0x1b
        /*00ae*/ 	.short	0x00ff


	//----- nvinfo : EIATTR_EXIT_INSTR_OFFSETS
	.align		4
        /*00b0*/ 	.byte	0x04, 0x1c
        /*00b2*/ 	.short	(.L_31 - .L_30)


	//   ....[0]....
.L_30:
        /*00b4*/ 	.word	0x00000950


	//----- nvinfo : EIATTR_REQNTID
	.align		4
.L_31:
        /*00b8*/ 	.byte	0x04, 0x10
        /*00ba*/ 	.short	(.L_33 - .L_32)
.L_32:
        /*00bc*/ 	.word	0x00000100
        /*00c0*/ 	.word	0x00000001
        /*00c4*/ 	.word	0x00000001


	//----- nvinfo : EIATTR_CBANK_PARAM_SIZE
	.align		4
.L_33:
        /*00c8*/ 	.byte	0x03, 0x19
        /*00ca*/ 	.short	0x004c


	//----- nvinfo : EIATTR_PARAM_CBANK
	.align		4
        /*00cc*/ 	.byte	0x04, 0x0a
        /*00ce*/ 	.short	(.L_35 - .L_34)
	.align		4
.L_34:
        /*00d0*/ 	.word	index@(.nv.constant0.triton_poi_fused_cat_64)
        /*00d4*/ 	.short	0x0210
        /*00d6*/ 	.short	0x004c


	//----- nvinfo : EIATTR_SW_WAR
	.align		4
.L_35:
        /*00d8*/ 	.byte	0x04, 0x36
        /*00da*/ 	.short	(.L_37 - .L_36)
.L_36:
        /*00dc*/ 	.word	0x00000008
.L_37:


//--------------------- .nv.callgraph             --------------------------
	.section	.nv.callgraph,"",@"SHT_CUDA_CALLGRAPH"
	.align	4
	.sectionentsize	8
	.align		4
        /*0000*/ 	.word	0x00000000
	.align		4
        /*0004*/ 	.word	0xffffffff
	.align		4
        /*0008*/ 	.word	0x00000000
	.align		4
        /*000c*/ 	.word	0xfffffffe
	.align		4
        /*0010*/ 	.word	0x00000000
	.align		4
        /*0014*/ 	.word	0xfffffffd
	.align		4
        /*0018*/ 	.word	0x00000000
	.align		4
        /*001c*/ 	.word	0xfffffffc


//--------------------- .text.triton_poi_fused_cat_64 --------------------------
	.section	.text.triton_poi_fused_cat_64,"ax",@progbits
	.align	128
        .global         triton_poi_fused_cat_64
        .type           triton_poi_fused_cat_64,@function
        .size           triton_poi_fused_cat_64,(.L_x_1 - triton_poi_fused_cat_64)
        .other          triton_poi_fused_cat_64,@"STO_CUDA_ENTRY STV_DEFAULT"
triton_poi_fused_cat_64:
.text.triton_poi_fused_cat_64:
[----:B------:R-:W-:Y:S01]  /*0000*/  LDC R1, c[0x0][0x28] ;  /* 0x00000a00ff017b82 */ /* 0x000fe20000000800 */
[----:B------:R-:W1:Y:S07]  /*0010*/  S2R R0, SR_TID.X ;  /* 0x0000000000007919 */ /* 0x000e6e0000002100 */
[----:B------:R-:W2:Y:S01]  /*0020*/  LDC.64 R4, c[0x0][0x218] ;  /* 0x00008600ff047b82 */ /* 0x000ea20000000a00 */
[----:B------:R-:W-:Y:S01]  /*0030*/  CS2R R14, SRZ ;  /* 0x00000000000e7805 */ /* 0x000fe2000001ff00 */
[----:B------:R-:W-:Y:S01]  /*0040*/  ULDC.64 UR4, c[0x0][0x208] ;  /* 0x0000820000047ab9 */ /* 0x000fe20000000a00 */
[----:B------:R-:W3:Y:S05]  /*0050*/  S2R R3, SR_CTAID.X ;  /* 0x0000000000037919 */ /* 0x000eea0000002500 */
[----:B------:R-:W4:Y:S08]  /*0060*/  LDC.64 R8, c[0x0][0x220] ;  /* 0x00008800ff087b82 */ /* 0x000f300000000a00 */
[----:B------:R-:W5:Y:S01]  /*0070*/  LDC.64 R16, c[0x0][0x230] ;  /* 0x00008c00ff107b82 */ /* 0x000f620000000a00 */
[----:B------:R-:W-:Y:S01]  /*0080*/  CS2R R10, SRZ ;  /* 0x00000000000a7805 */ /* 0x000fe2000001ff00 */
[----:B------:R-:W-:Y:S01]  /*0090*/  ULDC.64 UR6, c[0x0][0x228] ;  /* 0x00008a0000067ab9 */ /* 0x000fe20000000a00 */
[----:B-1----:R-:W-:-:S05]  /*00a0*/  IMAD.SHL.U32 R0, R0, 0x2, RZ ;  /* 0x0000000200007824 */ /* 0x002fca00078e00ff */
[----:B------:R-:W-:-:S05]  /*00b0*/  LOP3.LUT R0, R0, 0x1fe, RZ, 0xc0, !PT ;  /* 0x000001fe00007812 */ /* 0x000fca00078ec0ff */
[----:B---3--:R-:W-:-:S05]  /*00c0*/  IMAD R2, R3, 0x200, R0 ;  /* 0x0000020003027824 */ /* 0x008fca00078e0200 */
[----:B------:R-:W-:-:S04]  /*00d0*/  SHF.R.S32.HI R19, RZ, 0x1f, R2 ;  /* 0x0000001fff137819 */ /* 0x000fc80000011402 */
[CC--:B------:R-:W-:Y:S02]  /*00e0*/  LEA.HI R0, R19.reuse, R2.reuse, RZ, 0xa ;  /* 0x0000000213007211 */ /* 0x0c0fe400078f50ff */
[----:B------:R-:W-:Y:S02]  /*00f0*/  LEA.HI R7, R19, R2, RZ, 0x5 ;  /* 0x0000000213077211 */ /* 0x000fe400078f28ff */
[----:B------:R-:W-:Y:S02]  /*0100*/  SHF.R.S32.HI R13, RZ, 0xa, R0 ;  /* 0x0000000aff0d7819 */ /* 0x000fe40000011400 */
[----:B------:R-:W-:Y:S02]  /*0110*/  SHF.R.S32.HI R12, RZ, 0x5, R7 ;  /* 0x00000005ff0c7819 */ /* 0x000fe40000011407 */
[----:B------:R-:W-:-:S04]  /*0120*/  LEA.HI R3, R13, R13, RZ, 0x7 ;  /* 0x0000000d0d037211 */ /* 0x000fc800078f38ff */
[----:B------:R-:W-:Y:S02]  /*0130*/  LOP3.LUT R6, R3, 0xffffff80, RZ, 0xc0, !PT ;  /* 0xffffff8003067812 */ /* 0x000fe400078ec0ff */
[----:B------:R-:W-:-:S03]  /*0140*/  LEA.HI R3, R12, R12, RZ, 0x5 ;  /* 0x0000000c0c037211 */ /* 0x000fc600078f28ff */
[----:B------:R-:W-:Y:S01]  /*0150*/  IMAD.IADD R13, R13, 0x1, -R6 ;  /* 0x000000010d0d7824 */ /* 0x000fe200078e0a06 */
[----:B------:R-:W-:-:S04]  /*0160*/  LOP3.LUT R3, R3, 0xffffffe0, RZ, 0xc0, !PT ;  /* 0xffffffe003037812 */ /* 0x000fc800078ec0ff */
[----:B------:R-:W-:Y:S01]  /*0170*/  ISETP.GE.AND P0, PT, R13, 0x40, PT ;  /* 0x000000400d00780c */ /* 0x000fe20003f06270 */
[----:B------:R-:W-:Y:S01]  /*0180*/  IMAD.IADD R12, R12, 0x1, -R3 ;  /* 0x000000010c0c7824 */ /* 0x000fe200078e0a03 */
[----:B------:R-:W-:-:S03]  /*0190*/  LOP3.LUT R3, R7, 0xffffffe0, RZ, 0xc0, !PT ;  /* 0xffffffe007037812 */ /* 0x000fc600078ec0ff */
[----:B--2---:R-:W-:Y:S01]  /*01a0*/  IMAD.WIDE R20, R12, 0x8, R4 ;  /* 0x000000080c147825 */ /* 0x004fe200078e0204 */
[----:B------:R-:W-:-:S03]  /*01b0*/  CS2R R4, SRZ ;  /* 0x0000000000047805 */ /* 0x000fc6000001ff00 */
[----:B------:R-:W-:-:S04]  /*01c0*/  IMAD.IADD R3, R2, 0x1, -R3 ;  /* 0x0000000102037824 */ /* 0x000fc800078e0a03 */
[----:B------:R-:W2:Y:S01]  /*01d0*/  @!P0 LDG.E.EL.64 R14, desc[UR4][R20.64] ;  /* 0x00000004140e8981 */ /* 0x000ea2000c2e1b00 */
[----:B------:R-:W-:Y:S01]  /*01e0*/  CS2R R6, SRZ ;  /* 0x0000000000067805 */ /* 0x000fe2000001ff00 */
[----:B----4-:R-:W-:Y:S01]  /*01f0*/  IMAD.WIDE R22, R3, 0x8, R8 ;  /* 0x0000000803167825 */ /* 0x010fe200078e0208 */
[----:B------:R-:W-:-:S04]  /*0200*/  CS2R R8, SRZ ;  /* 0x0000000000087805 */ /* 0x000fc8000001ff00 */
[----:B------:R-:W3:Y:S01]  /*0210*/  @!P0 LDG.E.EL.128 R4, desc[UR4][R22.64] ;  /* 0x0000000416048981 */ /* 0x000ee2000c2e1d00 */
[----:B-----5:R-:W-:-:S05]  /*0220*/  IMAD.WIDE R16, R3, 0x8, R16 ;  /* 0x0000000803107825 */ /* 0x020fca00078e0210 */
[----:B------:R1:W4:Y:S01]  /*0230*/  @!P0 LDG.E.EL.128 R8, desc[UR4][R16.64] ;  /* 0x0000000410088981 */ /* 0x000322000c2e1d00 */
[----:B------:R-:W-:-:S04]  /*0240*/  LEA.HI R19, R19, R2, RZ, 0x11 ;  /* 0x0000000213137211 */ /* 0x000fc800078f88ff */
[----:B------:R-:W-:Y:S02]  /*0250*/  LOP3.LUT R26, R19, 0xfffe0000, RZ, 0xc0, !PT ;  /* 0xfffe0000131a7812 */ /* 0x000fe400078ec0ff */
[----:B--2---:R-:W-:Y:S02]  /*0260*/  SEL R20, R15, RZ, !P0 ;  /* 0x000000ff0f147207 */ /* 0x004fe40004000000 */
[----:B------:R-:W-:Y:S02]  /*0270*/  SEL R18, R14, RZ, !P0 ;  /* 0x000000ff0e127207 */ /* 0x000fe40004000000 */
[----:B------:R-:W-:Y:S02]  /*0280*/  SHF.R.U32.HI R15, RZ, 0x1b, R20 ;  /* 0x0000001bff0f7819 */ /* 0x000fe40000011614 */
[----:B---3--:R-:W-:Y:S02]  /*0290*/  SEL R23, R5, RZ, !P0 ;  /* 0x000000ff05177207 */ /* 0x008fe40004000000 */
[----:B------:R-:W-:-:S02]  /*02a0*/  LOP3.LUT R15, R15, 0x10, RZ, 0xc0, !PT ;  /* 0x000000100f0f7812 */ /* 0x000fc400078ec0ff */
[----:B------:R-:W-:Y:S02]  /*02b0*/  SEL R5, R6, RZ, !P0 ;  /* 0x000000ff06057207 */ /* 0x000fe40004000000 */
[----:B------:R-:W-:Y:S02]  /*02c0*/  IADD3 R24, P1, R15, R18, RZ ;  /* 0x000000120f187210 */ /* 0x000fe40007f3e0ff */
[----:B------:R-:W-:Y:S02]  /*02d0*/  SEL R18, R7, RZ, !P0 ;  /* 0x000000ff07127207 */ /* 0x000fe40004000000 */
[----:B------:R-:W-:Y:S01]  /*02e0*/  SEL R14, R4, RZ, !P0 ;  /* 0x000000ff040e7207 */ /* 0x000fe20004000000 */
[----:B------:R-:W-:Y:S01]  /*02f0*/  IMAD.X R7, RZ, RZ, R20, P1 ;  /* 0x000000ffff077224 */ /* 0x000fe200008e0614 */
[----:B------:R-:W-:Y:S01]  /*0300*/  SHF.R.U32.HI R21, RZ, 0x19, R23 ;  /* 0x00000019ff157819 */ /* 0x000fe20000011617 */
[----:B------:R-:W-:Y:S01]  /*0310*/  IMAD.SHL.U32 R6, R24, 0x40, RZ ;  /* 0x0000004018067824 */ /* 0x000fe200078e00ff */
[----:B-1----:R-:W-:-:S02]  /*0320*/  LEA R17, P1, R5, UR6, 0x2 ;  /* 0x0000000605117c11 */ /* 0x002fc4000f8210ff */
[----:B------:R-:W-:Y:S02]  /*0330*/  LEA R16, P2, R14, UR6, 0x2 ;  /* 0x000000060e107c11 */ /* 0x000fe4000f8410ff */
[----:B------:R-:W-:Y:S02]  /*0340*/  LOP3.LUT R21, R21, 0x40, RZ, 0xc0, !PT ;  /* 0x0000004015157812 */ /* 0x000fe400078ec0ff */
[--C-:B------:R-:W-:Y:S02]  /*0350*/  SHF.R.U32.HI R15, RZ, 0x19, R18.reuse ;  /* 0x00000019ff0f7819 */ /* 0x100fe40000011612 */
[----:B------:R-:W-:Y:S02]  /*0360*/  LEA.HI.X R5, R5, UR7, R18, 0x2, P1 ;  /* 0x0000000705057c11 */ /* 0x000fe400088f1412 */
[----:B----4-:R-:W-:Y:S02]  /*0370*/  SEL R20, R9, RZ, !P0 ;  /* 0x000000ff09147207 */ /* 0x010fe40004000000 */
[----:B------:R-:W-:-:S02]  /*0380*/  SEL R18, R11, RZ, !P0 ;  /* 0x000000ff0b127207 */ /* 0x000fc40004000000 */
[----:B------:R-:W-:Y:S02]  /*0390*/  SHF.L.U64.HI R4, R24, 0x6, R7 ;  /* 0x0000000618047819 */ /* 0x000fe40000010207 */
[----:B------:R-:W-:Y:S02]  /*03a0*/  LEA.HI.X R7, R14, UR7, R23, 0x2, P2 ;  /* 0x000000070e077c11 */ /* 0x000fe400090f1417 */
[----:B------:R-:W-:Y:S02]  /*03b0*/  IADD3 R16, P4, P3, R6, R16, R21 ;  /* 0x0000001006107210 */ /* 0x000fe40007b9e015 */
[----:B------:R-:W-:Y:S02]  /*03c0*/  SEL R23, R8, RZ, !P0 ;  /* 0x000000ff08177207 */ /* 0x000fe40004000000 */
[----:B------:R-:W-:Y:S02]  /*03d0*/  SEL R21, R10, RZ, !P0 ;  /* 0x000000ff0a157207 */ /* 0x000fe40004000000 */
[----:B------:R-:W-:-:S02]  /*03e0*/  SHF.R.U32.HI R11, RZ, 0x19, R20 ;  /* 0x00000019ff0b7819 */ /* 0x000fc40000011614 */
[----:B------:R-:W-:Y:S02]  /*03f0*/  SHF.R.U32.HI R9, RZ, 0x19, R18 ;  /* 0x00000019ff097819 */ /* 0x000fe40000011612 */
[----:B------:R-:W-:Y:S02]  /*0400*/  LOP3.LUT R15, R15, 0x40, RZ, 0xc0, !PT ;  /* 0x000000400f0f7812 */ /* 0x000fe400078ec0ff */
[----:B------:R-:W-:Y:S02]  /*0410*/  LEA R10, P5, R23, UR6, 0x2 ;  /* 0x00000006170a7c11 */ /* 0x000fe4000f8a10ff */
[----:B------:R-:W-:Y:S02]  /*0420*/  LEA R8, P6, R21, UR6, 0x2 ;  /* 0x0000000615087c11 */ /* 0x000fe4000f8c10ff */
[----:B------:R-:W-:Y:S02]  /*0430*/  LOP3.LUT R11, R11, 0x40, RZ, 0xc0, !PT ;  /* 0x000000400b0b7812 */ /* 0x000fe400078ec0ff */
[----:B------:R-:W-:-:S02]  /*0440*/  LOP3.LUT R9, R9, 0x40, RZ, 0xc0, !PT ;  /* 0x0000004009097812 */ /* 0x000fc400078ec0ff */
[----:B------:R-:W-:Y:S02]  /*0450*/  IADD3 R14, P2, P1, R6, R17, R15 ;  /* 0x00000011060e7210 */ /* 0x000fe4000795e00f */
[----:B------:R-:W-:Y:S02]  /*0460*/  LEA.HI.X R23, R23, UR7, R20, 0x2, P5 ;  /* 0x0000000717177c11 */ /* 0x000fe4000a8f1414 */
[----:B------:R-:W-:Y:S01]  /*0470*/  LEA.HI.X R21, R21, UR7, R18, 0x2, P6 ;  /* 0x0000000715157c11 */ /* 0x000fe2000b0f1412 */
[----:B------:R-:W-:Y:S01]  /*0480*/  IMAD.MOV.U32 R18, RZ, RZ, RZ ;  /* 0x000000ffff127224 */ /* 0x000fe200078e00ff */
[----:B------:R-:W-:Y:S02]  /*0490*/  IADD3.X R17, R4, R7, RZ, P4, P3 ;  /* 0x0000000704117210 */ /* 0x000fe400027e64ff */
[----:B------:R-:W-:Y:S02]  /*04a0*/  CS2R R24, SRZ ;  /* 0x0000000000187805 */ /* 0x000fe4000001ff00 */
[C---:B------:R-:W-:Y:S01]  /*04b0*/  IADD3 R10, P5, P6, R6.reuse, R10, R11 ;  /* 0x0000000a060a7210 */ /* 0x040fe20007ebe00b */
[----:B------:R-:W-:Y:S01]  /*04c0*/  ULDC.64 UR6, c[0x0][0x248] ;  /* 0x0000920000067ab9 */ /* 0x000fe20000000a00 */
[----:B------:R-:W-:-:S02]  /*04d0*/  IADD3 R8, P3, P4, R6, R8, R9 ;  /* 0x0000000806087210 */ /* 0x000fc40007c7e009 */
[C---:B------:R-:W-:Y:S01]  /*04e0*/  IADD3.X R15, R4.reuse, R5, RZ, P2, P1 ;  /* 0x00000005040f7210 */ /* 0x040fe200017e24ff */
[----:B------:R-:W1:Y:S01]  /*04f0*/  LDC.64 R6, c[0x0][0x210] ;  /* 0x00008400ff067b82 */ /* 0x000e620000000a00 */
[C---:B------:R-:W-:Y:S02]  /*0500*/  IADD3.X R11, R4.reuse, R23, RZ, P5, P6 ;  /* 0x00000017040b7210 */ /* 0x040fe40002fec4ff */
[----:B------:R-:W-:Y:S01]  /*0510*/  IADD3.X R9, R4, R21, RZ, P3, P4 ;  /* 0x0000001504097210 */ /* 0x000fe20001fe84ff */
[----:B------:R-:W-:Y:S01]  /*0520*/  IMAD.SHL.U32 R21, R13, 0x100, RZ ;  /* 0x000001000d157824 */ /* 0x000fe200078e00ff */
[----:B------:R-:W-:-:S03]  /*0530*/  SHF.R.S32.HI R20, RZ, 0x11, R19 ;  /* 0x00000011ff147819 */ /* 0x000fc60000011413 */
[----:B------:R-:W2:Y:S01]  /*0540*/  LDC.64 R4, c[0x0][0x238] ;  /* 0x00008e00ff047b82 */ /* 0x000ea20000000a00 */
[----:B------:R-:W-:-:S04]  /*0550*/  IMAD.WIDE R16, R21, 0x4, R16 ;  /* 0x0000000415107825 */ /* 0x000fc800078e0210 */
[----:B------:R-:W-:-:S04]  /*0560*/  IMAD.WIDE R14, R21, 0x4, R14 ;  /* 0x00000004150e7825 */ /* 0x000fc800078e020e */
[----:B------:R-:W-:-:S04]  /*0570*/  IMAD.WIDE R10, R21, 0x4, R10 ;  /* 0x00000004150a7825 */ /* 0x000fc800078e020a */
[----:B------:R-:W-:-:S04]  /*0580*/  IMAD.WIDE R8, R21, 0x4, R8 ;  /* 0x0000000415087825 */ /* 0x000fc800078e0208 */
[----:B------:R-:W-:-:S04]  /*0590*/  IMAD.SHL.U32 R23, R20, 0x4000, RZ ;  /* 0x0000400014177824 */ /* 0x000fc800078e00ff */
[----:B------:R-:W-:-:S04]  /*05a0*/  IMAD.WIDE R16, R23, 0x4, R16 ;  /* 0x0000000417107825 */ /* 0x000fc800078e0210 */
[C---:B------:R-:W-:Y:S01]  /*05b0*/  IMAD.WIDE R14, R23.reuse, 0x4, R14 ;  /* 0x00000004170e7825 */ /* 0x040fe200078e020e */
[----:B------:R3:W4:Y:S03]  /*05c0*/  @!P0 LDG.E.EL R18, desc[UR4][R16.64] ;  /* 0x0000000410128981 */ /* 0x000726000c2e1900 */
[----:B------:R-:W-:Y:S01]  /*05d0*/  IMAD.WIDE R10, R23, 0x4, R10 ;  /* 0x00000004170a7825 */ /* 0x000fe200078e020a */
[----:B------:R-:W-:Y:S01]  /*05e0*/  ISETP.GT.AND P1, PT, R13, 0x3f, PT ;  /* 0x0000003f0d00780c */ /* 0x000fe20003f24270 */
[----:B------:R-:W5:Y:S02]  /*05f0*/  @!P0 LDG.E.EL R24, desc[UR4][R14.64] ;  /* 0x000000040e188981 */ /* 0x000f64000c2e1900 */
[----:B------:R-:W-:Y:S02]  /*0600*/  IMAD.WIDE R22, R23, 0x4, R8 ;  /* 0x0000000417167825 */ /* 0x000fe400078e0208 */
[----:B------:R-:W1:Y:S01]  /*0610*/  LDC.64 R8, c[0x0][0x240] ;  /* 0x00009000ff087b82 */ /* 0x000e620000000a00 */
[----:B------:R2:W5:Y:S01]  /*0620*/  @!P0 LDG.E.EL R25, desc[UR4][R10.64] ;  /* 0x000000040a198981 */ /* 0x000562000c2e1900 */
[----:B------:R-:W-:-:S02]  /*0630*/  IMAD.U32 R19, R20, 0x10000, RZ ;  /* 0x0001000014137824 */ /* 0x000fc400078e00ff */
[----:B------:R-:W-:-:S03]  /*0640*/  IMAD.MOV.U32 R21, RZ, RZ, RZ ;  /* 0x000000ffff157224 */ /* 0x000fc600078e00ff */
[----:B---3--:R-:W-:Y:S01]  /*0650*/  IADD3 R17, R19, R2, -R26 ;  /* 0x0000000213117210 */ /* 0x008fe20007ffe81a */
[----:B--2---:R-:W-:Y:S01]  /*0660*/  IMAD.WIDE R26, R3, 0x4, R4 ;  /* 0x00000004031a7825 */ /* 0x004fe200078e0204 */
[----:B------:R-:W-:Y:S02]  /*0670*/  LOP3.LUT R3, R0, 0xfffffc00, RZ, 0xc0, !PT ;  /* 0xfffffc0000037812 */ /* 0x000fe400078ec0ff */
[----:B------:R-:W-:Y:S01]  /*0680*/  CS2R R4, SRZ ;  /* 0x0000000000047805 */ /* 0x000fe2000001ff00 */
[----:B------:R-:W2:Y:S01]  /*0690*/  @!P0 LDG.E.EL R21, desc[UR4][R22.64] ;  /* 0x0000000416158981 */ /* 0x000ea2000c2e1900 */
[----:B------:R-:W-:Y:S02]  /*06a0*/  IMAD.SHL.U32 R13, R13, 0x400, RZ ;  /* 0x000004000d0d7824 */ /* 0x000fe400078e00ff */
[----:B------:R-:W-:Y:S01]  /*06b0*/  IMAD.IADD R0, R2, 0x1, -R3 ;  /* 0x0000000102007824 */ /* 0x000fe200078e0a03 */
[----:B------:R-:W-:Y:S01]  /*06c0*/  SHF.R.S32.HI R10, RZ, 0x1f, R19 ;  /* 0x0000001fff0a7819 */ /* 0x000fe20000011413 */
[----:B-1----:R-:W-:Y:S01]  /*06d0*/  IMAD.WIDE R16, R17, 0x4, R6 ;  /* 0x0000000411107825 */ /* 0x002fe200078e0206 */
[----:B------:R-:W-:-:S02]  /*06e0*/  CS2R R6, SRZ ;  /* 0x0000000000067805 */ /* 0x000fc4000001ff00 */
[----:B------:R-:W-:Y:S01]  /*06f0*/  SHF.R.S32.HI R3, RZ, 0x1f, R13 ;  /* 0x0000001fff037819 */ /* 0x000fe2000001140d */
[----:B------:R-:W3:Y:S01]  /*0700*/  @!P0 LDG.E.EL.64 R4, desc[UR4][R26.64] ;  /* 0x000000041a048981 */ /* 0x000ee2000c2e1b00 */
[----:B------:R-:W-:Y:S02]  /*0710*/  IADD3 R19, P2, P3, R13, R0, R19 ;  /* 0x000000000d137210 */ /* 0x000fe40007b5e013 */
[----:B------:R-:W-:Y:S01]  /*0720*/  SHF.R.S32.HI R11, RZ, 0x1f, R0 ;  /* 0x0000001fff0b7819 */ /* 0x000fe20000011400 */
[----:B------:R-:W-:Y:S01]  /*0730*/  IMAD.MOV.U32 R0, RZ, RZ, RZ ;  /* 0x000000ffff007224 */ /* 0x000fe200078e00ff */
[----:B------:R1:W3:Y:S02]  /*0740*/  @!P0 LDG.E.64 R6, desc[UR4][R16.64] ;  /* 0x0000000410068981 */ /* 0x0002e4000c1e1b00 */
[----:B------:R-:W-:Y:S01]  /*0750*/  IADD3.X R10, R3, R11, R10, P2, P3 ;  /* 0x0000000b030a7210 */ /* 0x000fe200017e640a */
[----:B------:R-:W-:Y:S02]  /*0760*/  IMAD.MOV.U32 R3, RZ, RZ, RZ ;  /* 0x000000ffff037224 */ /* 0x000fe400078e00ff */
[----:B0-----:R-:W-:Y:S01]  /*0770*/  IMAD.WIDE R12, R12, 0x4, R8 ;  /* 0x000000040c0c7825 */ /* 0x001fe200078e0208 */
[----:B------:R-:W-:-:S02]  /*0780*/  LEA R14, P2, R19, UR6, 0x2 ;  /* 0x00000006130e7c11 */ /* 0x000fc4000f8410ff */
[----:B------:R-:W-:Y:S02]  /*0790*/  CS2R R8, SRZ ;  /* 0x0000000000087805 */ /* 0x000fe4000001ff00 */
[----:B------:R-:W3:Y:S01]  /*07a0*/  @!P0 LDG.E.EL R0, desc[UR4][R12.64] ;  /* 0x000000040c008981 */ /* 0x000ee2000c2e1900 */
[----:B------:R-:W-:Y:S02]  /*07b0*/  LEA.HI.X R15, R19, UR7, R10, 0x2, P2 ;  /* 0x00000007130f7c11 */ /* 0x000fe400090f140a */
[----:B------:R-:W0:Y:S01]  /*07c0*/  LDC.64 R10, c[0x0][0x250] ;  /* 0x00009400ff0a7b82 */ /* 0x000e220000000a00 */
[----:B------:R0:W3:Y:S04]  /*07d0*/  @!P0 LDG.E.EL R3, desc[UR4][R12.64] ;  /* 0x000000040c038981 */ /* 0x0000e8000c2e1900 */
[----:B------:R-:W3:Y:S01]  /*07e0*/  @P1 LDG.E.64 R8, desc[UR4][R14.64+-0x40000] ;  /* 0xfc0000040e081981 */ /* 0x000ee2000c1e1b00 */
[----:B0-----:R-:W-:Y:S01]  /*07f0*/  IMAD.WIDE R10, R2, 0x4, R10 ;  /* 0x00000004020a7825 */ /* 0x001fe200078e020a */
[----:B----4-:R-:W-:-:S02]  /*0800*/  SEL R19, R18, RZ, !P0 ;  /* 0x000000ff12137207 */ /* 0x010fc40004000000 */
[----:B-----5:R-:W-:Y:S02]  /*0810*/  SEL R24, R24, RZ, !P0 ;  /* 0x000000ff18187207 */ /* 0x020fe40004000000 */
[----:B-1----:R-:W-:-:S05]  /*0820*/  SEL R16, R25, RZ, !P0 ;  /* 0x000000ff19107207 */ /* 0x002fca0004000000 */
[----:B------:R-:W-:Y:S01]  /*0830*/  FADD R16, -R19, R16 ;  /* 0x0000001013107221 */ /* 0x000fe20000000100 */
[----:B--2---:R-:W-:-:S05]  /*0840*/  SEL R21, R21, RZ, !P0 ;  /* 0x000000ff15157207 */ /* 0x004fca0004000000 */
[----:B------:R-:W-:Y:S01]  /*0850*/  FADD R21, -R24, R21 ;  /* 0x0000001518157221 */ /* 0x000fe20000000100 */
[----:B---3--:R-:W-:Y:S02]  /*0860*/  SEL R4, R4, RZ, !P0 ;  /* 0x000000ff04047207 */ /* 0x008fe40004000000 */
[----:B------:R-:W-:Y:S02]  /*0870*/  SEL R5, R5, RZ, !P0 ;  /* 0x000000ff05057207 */ /* 0x000fe40004000000 */
[----:B------:R-:W-:Y:S01]  /*0880*/  SEL R13, R6, RZ, !P0 ;  /* 0x000000ff060d7207 */ /* 0x000fe20004000000 */
[----:B------:R-:W-:Y:S01]  /*0890*/  FFMA R4, R16, R4, R19 ;  /* 0x0000000410047223 */ /* 0x000fe20000000013 */
[----:B------:R-:W-:Y:S01]  /*08a0*/  SEL R6, R7, RZ, !P0 ;  /* 0x000000ff07067207 */ /* 0x000fe20004000000 */
[----:B------:R-:W-:Y:S02]  /*08b0*/  FFMA R5, R21, R5, R24 ;  /* 0x0000000515057223 */ /* 0x000fe40000000018 */
[----:B------:R-:W-:-:S02]  /*08c0*/  FADD R4, -R13, R4 ;  /* 0x000000040d047221 */ /* 0x000fc40000000100 */
[----:B------:R-:W-:Y:S01]  /*08d0*/  FADD R5, -R6, R5 ;  /* 0x0000000506057221 */ /* 0x000fe20000000100 */
[----:B------:R-:W-:Y:S02]  /*08e0*/  SEL R0, R0, RZ, !P0 ;  /* 0x000000ff00007207 */ /* 0x000fe40004000000 */
[----:B------:R-:W-:-:S03]  /*08f0*/  SEL R3, R3, RZ, !P0 ;  /* 0x000000ff03037207 */ /* 0x000fc60004000000 */
[----:B------:R-:W-:Y:S01]  /*0900*/  FFMA R4, R4, R0, R13 ;  /* 0x0000000004047223 */ /* 0x000fe2000000000d */
[----:B------:R-:W-:Y:S01]  /*0910*/  @P0 SEL R4, R8, RZ, P1 ;  /* 0x000000ff08040207 */ /* 0x000fe20000800000 */
[----:B------:R-:W-:Y:S01]  /*0920*/  FFMA R5, R5, R3, R6 ;  /* 0x0000000305057223 */ /* 0x000fe20000000006 */
[----:B------:R-:W-:-:S05]  /*0930*/  @P0 SEL R5, R9, RZ, P1 ;  /* 0x000000ff09050207 */ /* 0x000fca0000800000 */
[----:B------:R-:W-:Y:S01]  /*0940*/  STG.E.64 desc[UR4][R10.64], R4 ;  /* 0x000000040a007986 */ /* 0x000fe2000c101b04 */
[----:B------:R-:W-:Y:S05]  /*0950*/  EXIT ;  /* 0x000000000000794d */ /* 0x000fea0003800000 */
.L_x_0:
[----:B------:R-:W-:-:S00]  /*0960*/  BRA `(.L_x_0) ;  /* 0xfffffffc00fc7947 */ /* 0x000fc0000383ffff */
[----:B------:R-:W-:-:S00]  /*0970*/  NOP ;  /* 0x0000000000007918 */ /* 0x000fc00000000000 */
        /* <DEDUP_REMOVED lines=8> */
.L_x_1:


//--------------------- .nv.constant0.triton_poi_fused_cat_64 --------------------------
	.section	.nv.constant0.triton_poi_fused_cat_64,"a",@progbits
	.sectionflags	@""
	.align	4
.nv.constant0.triton_poi_fused_cat_64:
	.zero		604
